//
// Generated by NVIDIA NVVM Compiler
//
// Compiler Build ID: CL-36424714
// Cuda compilation tools, release 13.0, V13.0.88
// Based on NVVM 20.0.0
//

.version 9.0
.target sm_100
.address_size 64

	// .globl	_Z11convolutionPhS_Pfi

.visible .entry _Z11convolutionPhS_Pfi(
	.param .u64 .ptr .align 1 _Z11convolutionPhS_Pfi_param_0,
	.param .u64 .ptr .align 1 _Z11convolutionPhS_Pfi_param_1,
	.param .u64 .ptr .align 1 _Z11convolutionPhS_Pfi_param_2,
	.param .u32 _Z11convolutionPhS_Pfi_param_3
)
{
	.reg .pred 	%p<34>;
	.reg .b16 	%rs<10>;
	.reg .b32 	%r<44>;
	.reg .b32 	%f<67>;
	.reg .b64 	%rd<25>;

	ld.param.u64 	%rd8, [_Z11convolutionPhS_Pfi_param_0];
	ld.param.u64 	%rd6, [_Z11convolutionPhS_Pfi_param_1];
	ld.param.u64 	%rd7, [_Z11convolutionPhS_Pfi_param_2];
	ld.param.u32 	%r7, [_Z11convolutionPhS_Pfi_param_3];
	cvta.to.global.u64 	%rd1, %rd8;
	mov.u32 	%r8, %tid.x;
	mov.u32 	%r9, %ctaid.x;
	mov.u32 	%r10, %ntid.x;
	mad.lo.s32 	%r11, %r9, %r10, %r8;
	mov.u32 	%r12, %tid.y;
	mov.u32 	%r13, %ctaid.y;
	mov.u32 	%r14, %ntid.y;
	mad.lo.s32 	%r15, %r13, %r14, %r12;
	add.s32 	%r16, %r15, -1;
	setp.eq.s32 	%p3, %r15, 0;
	setp.eq.s32 	%p4, %r16, %r7;
	or.pred  	%p1, %p3, %p4;
	mul.lo.s32 	%r2, %r16, %r7;
	setp.lt.s32 	%p5, %r11, 1;
	or.pred  	%p6, %p1, %p5;
	cvt.s64.s32 	%rd9, %r2;
	cvt.s64.s32 	%rd2, %r11;
	add.s64 	%rd10, %rd2, %rd9;
	add.s64 	%rd3, %rd1, %rd10;
	mov.f32 	%f58, 0f00000000;
	@%p6 bra 	$L__BB0_3;
	cvt.u32.u64 	%r17, %rd2;
	add.s32 	%r18, %r17, -1;
	setp.eq.s32 	%p7, %r18, %r7;
	@%p7 bra 	$L__BB0_3;
	ld.global.u8 	%rs1, [%rd3+-1];
	cvt.rn.f32.u16 	%f58, %rs1;
$L__BB0_3:
	cvt.u32.u64 	%r19, %rd2;
	setp.lt.s32 	%p8, %r19, 0;
	setp.eq.s32 	%p9, %r19, %r7;
	or.pred  	%p2, %p8, %p9;
	or.pred  	%p10, %p2, %p1;
	mov.f32 	%f59, 0f00000000;
	@%p10 bra 	$L__BB0_5;
	add.s32 	%r21, %r19, %r2;
	cvt.s64.s32 	%rd11, %r21;
	add.s64 	%rd12, %rd1, %rd11;
	ld.global.u8 	%rs2, [%rd12];
	cvt.rn.f32.u16 	%f59, %rs2;
$L__BB0_5:
	setp.lt.s32 	%p11, %r19, -1;
	or.pred  	%p12, %p1, %p11;
	mov.f32 	%f60, 0f00000000;
	@%p12 bra 	$L__BB0_8;
	add.s32 	%r24, %r19, 1;
	setp.eq.s32 	%p13, %r24, %r7;
	@%p13 bra 	$L__BB0_8;
	ld.global.u8 	%rs3, [%rd3+1];
	cvt.rn.f32.u16 	%f60, %rs3;
$L__BB0_8:
	setp.lt.s32 	%p14, %r19, 1;
	setp.eq.s32 	%p15, %r15, %r7;
	mul.lo.s32 	%r3, %r15, %r7;
	or.pred  	%p16, %p15, %p14;
	cvt.s64.s32 	%rd13, %r3;
	add.s64 	%rd14, %rd2, %rd13;
	add.s64 	%rd4, %rd1, %rd14;
	mov.f32 	%f61, 0f00000000;
	@%p16 bra 	$L__BB0_11;
	add.s32 	%r27, %r19, -1;
	setp.eq.s32 	%p17, %r27, %r7;
	@%p17 bra 	$L__BB0_11;
	ld.global.u8 	%rs4, [%rd4+-1];
	cvt.rn.f32.u16 	%f61, %rs4;
$L__BB0_11:
	setp.eq.s32 	%p18, %r15, %r7;
	or.pred  	%p19, %p2, %p18;
	mov.f32 	%f62, 0f00000000;
	@%p19 bra 	$L__BB0_13;
	add.s32 	%r29, %r19, %r3;
	cvt.s64.s32 	%rd15, %r29;
	add.s64 	%rd16, %rd1, %rd15;
	ld.global.u8 	%rs5, [%rd16];
	cvt.rn.f32.u16 	%f62, %rs5;
$L__BB0_13:
	setp.eq.s32 	%p20, %r15, %r7;
	setp.lt.s32 	%p21, %r19, -1;
	or.pred  	%p22, %p20, %p21;
	mov.f32 	%f63, 0f00000000;
	@%p22 bra 	$L__BB0_16;
	add.s32 	%r32, %r19, 1;
	setp.eq.s32 	%p23, %r32, %r7;
	@%p23 bra 	$L__BB0_16;
	ld.global.u8 	%rs6, [%rd4+1];
	cvt.rn.f32.u16 	%f63, %rs6;
$L__BB0_16:
	setp.lt.s32 	%p24, %r19, 1;
	add.s32 	%r4, %r15, 1;
	setp.eq.s32 	%p25, %r4, %r7;
	add.s32 	%r5, %r3, %r7;
	or.pred  	%p26, %p25, %p24;
	cvt.s64.s32 	%rd17, %r5;
	add.s64 	%rd18, %rd2, %rd17;
	add.s64 	%rd5, %rd1, %rd18;
	mov.f32 	%f64, 0f00000000;
	@%p26 bra 	$L__BB0_19;
	add.s32 	%r35, %r19, -1;
	setp.eq.s32 	%p27, %r35, %r7;
	@%p27 bra 	$L__BB0_19;
	ld.global.u8 	%rs7, [%rd5+-1];
	cvt.rn.f32.u16 	%f64, %rs7;
$L__BB0_19:
	setp.eq.s32 	%p28, %r4, %r7;
	or.pred  	%p29, %p2, %p28;
	mov.f32 	%f65, 0f00000000;
	@%p29 bra 	$L__BB0_21;
	add.s32 	%r37, %r19, %r5;
	cvt.s64.s32 	%rd19, %r37;
	add.s64 	%rd20, %rd1, %rd19;
	ld.global.u8 	%rs8, [%rd20];
	cvt.rn.f32.u16 	%f65, %rs8;
$L__BB0_21:
	setp.eq.s32 	%p30, %r4, %r7;
	setp.lt.s32 	%p31, %r19, -1;
	or.pred  	%p32, %p30, %p31;
	mov.f32 	%f66, 0f00000000;
	@%p32 bra 	$L__BB0_24;
	add.s32 	%r40, %r19, 1;
	setp.eq.s32 	%p33, %r40, %r7;
	@%p33 bra 	$L__BB0_24;
	ld.global.u8 	%rs9, [%rd5+1];
	cvt.rn.f32.u16 	%f66, %rs9;
$L__BB0_24:
	cvta.to.global.u64 	%rd21, %rd7;
	ld.global.f32 	%f34, [%rd21];
	fma.rn.f32 	%f35, %f34, %f58, 0f00000000;
	ld.global.f32 	%f36, [%rd21+4];
	fma.rn.f32 	%f37, %f36, %f59, %f35;
	ld.global.f32 	%f38, [%rd21+8];
	fma.rn.f32 	%f39, %f38, %f60, %f37;
	ld.global.f32 	%f40, [%rd21+12];
	fma.rn.f32 	%f41, %f40, %f61, %f39;
	ld.global.f32 	%f42, [%rd21+16];
	fma.rn.f32 	%f43, %f42, %f62, %f41;
	ld.global.f32 	%f44, [%rd21+20];
	fma.rn.f32 	%f45, %f44, %f63, %f43;
	ld.global.f32 	%f46, [%rd21+24];
	fma.rn.f32 	%f47, %f46, %f64, %f45;
	ld.global.f32 	%f48, [%rd21+28];
	fma.rn.f32 	%f49, %f48, %f65, %f47;
	ld.global.f32 	%f50, [%rd21+32];
	fma.rn.f32 	%f51, %f50, %f66, %f49;
	cvta.to.global.u64 	%rd22, %rd6;
	cvt.rzi.u32.f32 	%r42, %f51;
	add.s32 	%r43, %r3, %r19;
	cvt.s64.s32 	%rd23, %r43;
	add.s64 	%rd24, %rd22, %rd23;
	st.global.u8 	[%rd24], %r42;
	ret;

}


// ===== COMPILED SASS (sm_100) =====

	.target	sm_100

	.elftype	@"ET_EXEC"


//--------------------- .note.nv.tkinfo           --------------------------
	.section	.note.nv.tkinfo,"",@"SHT_NOTE"
	.sectionflags	@"SHF_NOTE_NV_TKINFO"
	.tkinfo
        /*0018*/ 	.word	0x00000002
        /*0030*/ 	.string	""
        /*0030*/ 	.string	"ptxas"
        /*0030*/ 	.string	"Cuda compilation tools, release 13.0, V13.0.88"
        /*0030*/ 	.string	"Build cuda_13.0.r13.0/compiler.36424714_0"
        /*0030*/ 	.string	"-arch sm_100 -m 64 "



//--------------------- .note.nv.cuinfo           --------------------------
	.section	.note.nv.cuinfo,"",@"SHT_NOTE"
	.sectionflags	@"SHF_NOTE_NV_CUINFO"
        /*0018*/ 	.short	0x0002
        /*001a*/ 	.short	0x0064
        /*001c*/ 	.short	0x0082
	.zero		2


//--------------------- .nv.info                  --------------------------
	.section	.nv.info,"",@"SHT_CUDA_INFO"
	.align	4


	//----- nvinfo : EIATTR_REGCOUNT
	.align		4
        /*0000*/ 	.byte	0x04, 0x2f
        /*0002*/ 	.short	(.L_1 - .L_0)
	.align		4
.L_0:
        /*0004*/ 	.word	index@(_Z11convolutionPhS_Pfi)
        /*0008*/ 	.word	0x0000001f


	//----- nvinfo : EIATTR_FRAME_SIZE
	.align		4
.L_1:
        /*000c*/ 	.byte	0x04, 0x11
        /*000e*/ 	.short	(.L_3 - .L_2)
	.align		4
.L_2:
        /*0010*/ 	.word	index@(_Z11convolutionPhS_Pfi)
        /*0014*/ 	.word	0x00000000


	//----- nvinfo : EIATTR_MIN_STACK_SIZE
	.align		4
.L_3:
        /*0018*/ 	.byte	0x04, 0x12
        /*001a*/ 	.short	(.L_5 - .L_4)
	.align		4
.L_4:
        /*001c*/ 	.word	index@(_Z11convolutionPhS_Pfi)
        /*0020*/ 	.word	0x00000000
.L_5:


//--------------------- .nv.compat                --------------------------
	.section	.nv.compat,"",@"SHT_CUDA_COMPAT_INFO"
	.align	4
        /*0000*/ 	.byte	0x02, 0x09, 0x00, 0x00, 0x02, 0x02, 0x01, 0x00, 0x02, 0x05, 0x05, 0x00, 0x03, 0x07, 0x01, 0x01
        /*0010*/ 	.byte	0x02, 0x03, 0x00, 0x00, 0x02, 0x06, 0x01, 0x00, 0x04, 0x0b, 0x08, 0x00, 0x09, 0x00, 0x00, 0x00
        /*0020*/ 	.byte	0x00, 0x00, 0x00, 0x00


//--------------------- .nv.info._Z11convolutionPhS_Pfi --------------------------
	.section	.nv.info._Z11convolutionPhS_Pfi,"",@"SHT_CUDA_INFO"
	.sectionflags	@""
	.align	4


	//----- nvinfo : EIATTR_CUDA_API_VERSION
	.align		4
        /*0000*/ 	.byte	0x04, 0x37
        /*0002*/ 	.short	(.L_7 - .L_6)
.L_6:
        /*0004*/ 	.word	0x00000082


	//----- nvinfo : EIATTR_KPARAM_INFO
	.align		4
.L_7:
        /*0008*/ 	.byte	0x04, 0x17
        /*000a*/ 	.short	(.L_9 - .L_8)
.L_8:
        /*000c*/ 	.word	0x00000000
        /*0010*/ 	.short	0x0003
        /*0012*/ 	.short	0x0018
        /*0014*/ 	.byte	0x00, 0xf0, 0x11, 0x00


	//----- nvinfo : EIATTR_KPARAM_INFO
	.align		4
.L_9:
        /*0018*/ 	.byte	0x04, 0x17
        /*001a*/ 	.short	(.L_11 - .L_10)
.L_10:
        /*001c*/ 	.word	0x00000000
        /*0020*/ 	.short	0x0002
        /*0022*/ 	.short	0x0010
        /*0024*/ 	.byte	0x00, 0xf5, 0x21, 0x00


	//----- nvinfo : EIATTR_KPARAM_INFO
	.align		4
.L_11:
        /*0028*/ 	.byte	0x04, 0x17
        /*002a*/ 	.short	(.L_13 - .L_12)
.L_12:
        /*002c*/ 	.word	0x00000000
        /*0030*/ 	.short	0x0001
        /*0032*/ 	.short	0x0008
        /*0034*/ 	.byte	0x00, 0xf5, 0x21, 0x00


	//----- nvinfo : EIATTR_KPARAM_INFO
	.align		4
.L_13:
        /*0038*/ 	.byte	0x04, 0x17
        /*003a*/ 	.short	(.L_15 - .L_14)
.L_14:
        /*003c*/ 	.word	0x00000000
        /*0040*/ 	.short	0x0000
        /*0042*/ 	.short	0x0000
        /*0044*/ 	.byte	0x00, 0xf5, 0x21, 0x00


	//----- nvinfo : EIATTR_SPARSE_MMA_MASK
	.align		4
.L_15:
        /*0048*/ 	.byte	0x03, 0x50
        /*004a*/ 	.short	0x0000


	//----- nvinfo : EIATTR_MAXREG_COUNT
	.align		4
        /*004c*/ 	.byte	0x03, 0x1b
        /*004e*/ 	.short	0x00ff


	//----- nvinfo : EIATTR_MERCURY_ISA_VERSION
	.align		4
        /*0050*/ 	.byte	0x03, 0x5f
        /*0052*/ 	.short	0x0101


	//----- nvinfo : EIATTR_VRC_CTA_INIT_COUNT
	.align		4
        /*0054*/ 	.byte	0x02, 0x4a
	.zero		1
	.zero		1


	//----- nvinfo : EIATTR_EXIT_INSTR_OFFSETS
	.align		4
        /*0058*/ 	.byte	0x04, 0x1c
        /*005a*/ 	.short	(.L_17 - .L_16)


	//   ....[0]....
.L_16:
        /*005c*/ 	.word	0x000006e0


	//----- nvinfo : EIATTR_CBANK_PARAM_SIZE
	.align		4
.L_17:
        /*0060*/ 	.byte	0x03, 0x19
        /*0062*/ 	.short	0x001c


	//----- nvinfo : EIATTR_PARAM_CBANK
	.align		4
        /*0064*/ 	.byte	0x04, 0x0a
        /*0066*/ 	.short	(.L_19 - .L_18)
	.align		4
.L_18:
        /*0068*/ 	.word	index@(.nv.constant0._Z11convolutionPhS_Pfi)
        /*006c*/ 	.short	0x0380
        /*006e*/ 	.short	0x001c


	//----- nvinfo : EIATTR_SW_WAR
	.align		4
.L_19:
        /*0070*/ 	.byte	0x04, 0x36
        /*0072*/ 	.short	(.L_21 - .L_20)
.L_20:
        /*0074*/ 	.word	0x00000008
.L_21:


//--------------------- .nv.callgraph             --------------------------
	.section	.nv.callgraph,"",@"SHT_CUDA_CALLGRAPH"
	.align	4
	.sectionentsize	8
	.align		4
        /*0000*/ 	.word	0x00000000
	.align		4
        /*0004*/ 	.word	0xffffffff
	.align		4
        /*0008*/ 	.word	0x00000000
	.align		4
        /*000c*/ 	.word	0xfffffffe
	.align		4
        /*0010*/ 	.word	0x00000000
	.align		4
        /*0014*/ 	.word	0xfffffffd
	.align		4
        /*0018*/ 	.word	0x00000000
	.align		4
        /*001c*/ 	.word	0xfffffffc


//--------------------- .text._Z11convolutionPhS_Pfi --------------------------
	.section	.text._Z11convolutionPhS_Pfi,"ax",@progbits
	.align	128
        .global         _Z11convolutionPhS_Pfi
        .type           _Z11convolutionPhS_Pfi,@function
        .size           _Z11convolutionPhS_Pfi,(.L_x_1 - _Z11convolutionPhS_Pfi)
        .other          _Z11convolutionPhS_Pfi,@"STO_CUDA_ENTRY STV_DEFAULT"
_Z11convolutionPhS_Pfi:
.text._Z11convolutionPhS_Pfi:
[----:B------:R-:W-:Y:S01]  /*0000*/  LDC R1, c[0x0][0x37c] ;  /* 0x0000df00ff017b82 */ /* 0x000fe20000000800 */
[----:B------:R-:W0:Y:S07]  /*0010*/  S2R R0, SR_TID.Y ;  /* 0x0000000000007919 */ /* 0x000e2e0000002200 */
[----:B------:R-:W1:Y:S01]  /*0020*/  LDC R3, c[0x0][0x360] ;  /* 0x0000d800ff037b82 */ /* 0x000e620000000800 */
[----:B------:R-:W2:Y:S01]  /*0030*/  LDCU UR6, c[0x0][0x398] ;  /* 0x00007300ff0677ac */ /* 0x000ea20008000800 */
[----:B------:R-:W1:Y:S01]  /*0040*/  S2R R4, SR_TID.X ;  /* 0x0000000000047919 */ /* 0x000e620000002100 */
[----:B------:R-:W3:Y:S05]  /*0050*/  LDCU.64 UR8, c[0x0][0x380] ;  /* 0x00007000ff0877ac */ /* 0x000eea0008000a00 */
[----:B------:R-:W0:Y:S08]  /*0060*/  S2UR UR5, SR_CTAID.Y ;  /* 0x00000000000579c3 */ /* 0x000e300000002600 */
[----:B------:R-:W0:Y:S08]  /*0070*/  LDC R5, c[0x0][0x364] ;  /* 0x0000d900ff057b82 */ /* 0x000e300000000800 */
[----:B------:R-:W1:Y:S01]  /*0080*/  S2UR UR4, SR_CTAID.X ;  /* 0x00000000000479c3 */ /* 0x000e620000002500 */
[----:B0-----:R-:W-:-:S04]  /*0090*/  IMAD R0, R5, UR5, R0 ;  /* 0x0000000505007c24 */ /* 0x001fc8000f8e0200 */
[----:B------:R-:W-:Y:S02]  /*00a0*/  VIADD R2, R0, 0xffffffff ;  /* 0xffffffff00027836 */ /* 0x000fe40000000000 */
[----:B-1----:R-:W-:-:S03]  /*00b0*/  IMAD R4, R3, UR4, R4 ;  /* 0x0000000403047c24 */ /* 0x002fc6000f8e0204 */
[C---:B--2---:R-:W-:Y:S01]  /*00c0*/  ISETP.NE.AND P3, PT, R2.reuse, UR6, PT ;  /* 0x0000000602007c0c */ /* 0x044fe2000bf65270 */
[----:B------:R-:W0:Y:S01]  /*00d0*/  LDCU.64 UR4, c[0x0][0x358] ;  /* 0x00006b00ff0477ac */ /* 0x000e220008000a00 */
[----:B------:R-:W-:Y:S01]  /*00e0*/  IMAD R3, R2, UR6, RZ ;  /* 0x0000000602037c24 */ /* 0x000fe2000f8e02ff */
[C---:B------:R-:W-:Y:S01]  /*00f0*/  ISETP.NE.AND P0, PT, R4.reuse, UR6, PT ;  /* 0x0000000604007c0c */ /* 0x040fe2000bf05270 */
[----:B------:R-:W-:Y:S01]  /*0100*/  VIADD R16, R4, 0xffffffff ;  /* 0xffffffff04107836 */ /* 0x000fe20000000000 */
[----:B------:R-:W-:Y:S02]  /*0110*/  ISETP.EQ.OR P3, PT, R0, RZ, !P3 ;  /* 0x000000ff0000720c */ /* 0x000fe40005f62670 */
[C---:B------:R-:W-:Y:S02]  /*0120*/  ISETP.LT.OR P0, PT, R4.reuse, RZ, !P0 ;  /* 0x000000ff0400720c */ /* 0x040fe40004701670 */
[----:B------:R-:W-:Y:S02]  /*0130*/  ISETP.LT.OR P1, PT, R4, 0x1, P3 ;  /* 0x000000010400780c */ /* 0x000fe40001f21670 */
[----:B------:R-:W-:-:S02]  /*0140*/  PLOP3.LUT P4, PT, P0, P3, PT, 0xf8, 0x8f ;  /* 0x00000000008f781c */ /* 0x000fc40000787f70 */
[----:B------:R-:W-:Y:S02]  /*0150*/  ISETP.EQ.OR P1, PT, R16, UR6, P1 ;  /* 0x0000000610007c0c */ /* 0x000fe40008f22670 */
[--C-:B------:R-:W-:Y:S02]  /*0160*/  SHF.R.S32.HI R2, RZ, 0x1f, R3.reuse ;  /* 0x0000001fff027819 */ /* 0x100fe40000011403 */
[----:B---3--:R-:W-:Y:S02]  /*0170*/  IADD3 R20, P2, P5, R4, UR8, R3 ;  /* 0x0000000804147c10 */ /* 0x008fe4000fd5e003 */
[----:B------:R-:W-:-:S04]  /*0180*/  SHF.R.S32.HI R7, RZ, 0x1f, R4 ;  /* 0x0000001fff077819 */ /* 0x000fc80000011404 */
[----:B------:R-:W-:Y:S01]  /*0190*/  IADD3.X R21, PT, PT, R7, UR9, R2, P2, P5 ;  /* 0x0000000907157c10 */ /* 0x000fe200097ea402 */
[----:B------:R-:W-:-:S04]  /*01a0*/  @!P4 IMAD.IADD R3, R4, 0x1, R3 ;  /* 0x000000010403c824 */ /* 0x000fc800078e0203 */
[----:B0-----:R-:W2:Y:S01]  /*01b0*/  @!P1 LDG.E.U8 R12, desc[UR4][R20.64+-0x1] ;  /* 0xffffff04140c9981 */ /* 0x001ea2000c1e1100 */
[----:B------:R-:W-:-:S04]  /*01c0*/  @!P4 IADD3 R2, P2, PT, R3, UR8, RZ ;  /* 0x000000080302cc10 */ /* 0x000fc8000ff5e0ff */
[----:B------:R-:W-:-:S05]  /*01d0*/  @!P4 LEA.HI.X.SX32 R3, R3, UR9, 0x1, P2 ;  /* 0x000000090303cc11 */ /* 0x000fca00090f0eff */
[----:B------:R0:W3:Y:S01]  /*01e0*/  @!P4 LDG.E.U8 R5, desc[UR4][R2.64] ;  /* 0x000000040205c981 */ /* 0x0000e2000c1e1100 */
[C---:B------:R-:W-:Y:S02]  /*01f0*/  IMAD R13, R0.reuse, UR6, RZ ;  /* 0x00000006000d7c24 */ /* 0x040fe4000f8e02ff */
[C---:B------:R-:W-:Y:S01]  /*0200*/  VIADD R19, R0.reuse, 0x1 ;  /* 0x0000000100137836 */ /* 0x040fe20000000000 */
[----:B------:R-:W-:Y:S01]  /*0210*/  ISETP.EQ.OR P5, PT, R0, UR6, P0 ;  /* 0x0000000600007c0c */ /* 0x000fe200087a2670 */
[----:B------:R-:W-:Y:S01]  /*0220*/  VIADD R15, R13, UR6 ;  /* 0x000000060d0f7c36 */ /* 0x000fe20008000000 */
[--C-:B------:R-:W-:Y:S02]  /*0230*/  SHF.R.S32.HI R6, RZ, 0x1f, R13.reuse ;  /* 0x0000001fff067819 */ /* 0x100fe4000001140d */
[----:B------:R-:W-:Y:S02]  /*0240*/  IADD3 R8, P2, P6, R4, UR8, R13 ;  /* 0x0000000804087c10 */ /* 0x000fe4000fe5e00d */
[----:B------:R-:W-:Y:S01]  /*0250*/  ISETP.EQ.OR P0, PT, R19, UR6, P0 ;  /* 0x0000000613007c0c */ /* 0x000fe20008702670 */
[----:B0-----:R-:W0:Y:S01]  /*0260*/  LDC.64 R2, c[0x0][0x390] ;  /* 0x0000e400ff027b82 */ /* 0x001e220000000a00 */
[----:B------:R-:W-:-:S02]  /*0270*/  IADD3.X R9, PT, PT, R7, UR9, R6, P2, P6 ;  /* 0x0000000907097c10 */ /* 0x000fc400097ec406 */
[--C-:B------:R-:W-:Y:S02]  /*0280*/  SHF.R.S32.HI R10, RZ, 0x1f, R15.reuse ;  /* 0x0000001fff0a7819 */ /* 0x100fe4000001140f */
[C---:B------:R-:W-:Y:S01]  /*0290*/  IADD3 R6, P2, P6, R4.reuse, UR8, R15 ;  /* 0x0000000804067c10 */ /* 0x040fe2000fe5e00f */
[----:B------:R-:W-:-:S03]  /*02a0*/  VIADD R22, R4, 0x1 ;  /* 0x0000000104167836 */ /* 0x000fc60000000000 */
[----:B------:R-:W-:Y:S01]  /*02b0*/  IADD3.X R7, PT, PT, R7, UR9, R10, P2, P6 ;  /* 0x0000000907077c10 */ /* 0x000fe200097ec40a */
[C---:B------:R-:W-:Y:S01]  /*02c0*/  IMAD.IADD R10, R4.reuse, 0x1, R13 ;  /* 0x00000001040a7824 */ /* 0x040fe200078e020d */
[C---:B------:R-:W-:Y:S01]  /*02d0*/  ISETP.GE.AND P2, PT, R4.reuse, 0x1, PT ;  /* 0x000000010400780c */ /* 0x040fe20003f46270 */
[----:B------:R-:W-:Y:S01]  /*02e0*/  IMAD.MOV.U32 R11, RZ, RZ, RZ ;  /* 0x000000ffff0b7224 */ /* 0x000fe200078e00ff */
[C---:B------:R-:W-:Y:S01]  /*02f0*/  ISETP.LT.OR P3, PT, R4.reuse, -0x1, P3 ;  /* 0xffffffff0400780c */ /* 0x040fe20001f61670 */
[----:B------:R-:W-:Y:S01]  /*0300*/  @!P0 IMAD.IADD R13, R4, 0x1, R15 ;  /* 0x00000001040d8824 */ /* 0x000fe200078e020f */
[----:B------:R-:W-:Y:S02]  /*0310*/  @!P5 IADD3 R14, P6, PT, R10, UR8, RZ ;  /* 0x000000080a0edc10 */ /* 0x000fe4000ffde0ff */
[----:B------:R-:W-:Y:S02]  /*0320*/  ISETP.EQ.OR P3, PT, R22, UR6, P3 ;  /* 0x0000000616007c0c */ /* 0x000fe40009f62670 */
[----:B------:R-:W-:Y:S01]  /*0330*/  @!P5 LEA.HI.X.SX32 R15, R10, UR9, 0x1, P6 ;  /* 0x000000090a0fdc11 */ /* 0x000fe2000b0f0eff */
[----:B0-----:R-:W4:Y:S04]  /*0340*/  LDG.E R17, desc[UR4][R2.64+0x4] ;  /* 0x0000040402117981 */ /* 0x001f28000c1e1900 */
[----:B------:R-:W5:Y:S04]  /*0350*/  LDG.E R18, desc[UR4][R2.64+0x8] ;  /* 0x0000080402127981 */ /* 0x000f68000c1e1900 */
[----:B------:R-:W4:Y:S04]  /*0360*/  @!P5 LDG.E.U8 R14, desc[UR4][R14.64] ;  /* 0x000000040e0ed981 */ /* 0x000f28000c1e1100 */
[----:B------:R-:W5:Y:S04]  /*0370*/  LDG.E R23, desc[UR4][R2.64+0x10] ;  /* 0x0000100402177981 */ /* 0x000f68000c1e1900 */
[----:B------:R-:W5:Y:S04]  /*0380*/  LDG.E R25, desc[UR4][R2.64+0x1c] ;  /* 0x00001c0402197981 */ /* 0x000f68000c1e1900 */
[----:B------:R-:W5:Y:S01]  /*0390*/  LDG.E R15, desc[UR4][R2.64+0x20] ;  /* 0x00002004020f7981 */ /* 0x000f62000c1e1900 */
[----:B--2---:R-:W-:Y:S01]  /*03a0*/  @!P1 I2FP.F32.U32 R11, R12 ;  /* 0x0000000c000b9245 */ /* 0x004fe20000201000 */
[----:B------:R-:W-:Y:S01]  /*03b0*/  IMAD.MOV.U32 R12, RZ, RZ, RZ ;  /* 0x000000ffff0c7224 */ /* 0x000fe200078e00ff */
[----:B------:R-:W-:-:S02]  /*03c0*/  ISETP.GE.AND P1, PT, R4, -0x1, PT ;  /* 0xffffffff0400780c */ /* 0x000fc40003f26270 */
[----:B------:R-:W-:Y:S02]  /*03d0*/  @!P0 IADD3 R4, P6, PT, R13, UR8, RZ ;  /* 0x000000080d048c10 */ /* 0x000fe4000ffde0ff */
[----:B---3--:R-:W-:Y:S02]  /*03e0*/  @!P4 I2FP.F32.U32 R12, R5 ;  /* 0x00000005000cc245 */ /* 0x008fe40000201000 */
[----:B------:R-:W-:-:S04]  /*03f0*/  ISETP.EQ.OR P4, PT, R0, UR6, !P2 ;  /* 0x0000000600007c0c */ /* 0x000fc8000d782670 */
[----:B------:R-:W-:Y:S02]  /*0400*/  ISETP.EQ.OR P4, PT, R16, UR6, P4 ;  /* 0x0000000610007c0c */ /* 0x000fe4000a782670 */
[----:B------:R-:W-:Y:S02]  /*0410*/  @!P0 LEA.HI.X.SX32 R5, R13, UR9, 0x1, P6 ;  /* 0x000000090d058c11 */ /* 0x000fe4000b0f0eff */
[----:B------:R-:W-:Y:S01]  /*0420*/  ISETP.EQ.OR P6, PT, R0, UR6, !P1 ;  /* 0x0000000600007c0c */ /* 0x000fe2000cfc2670 */
[----:B------:R-:W2:Y:S01]  /*0430*/  @!P3 LDG.E.U8 R13, desc[UR4][R20.64+0x1] ;  /* 0x00000104140db981 */ /* 0x000ea2000c1e1100 */
[----:B------:R-:W-:-:S03]  /*0440*/  ISETP.EQ.OR P2, PT, R19, UR6, !P2 ;  /* 0x0000000613007c0c */ /* 0x000fc6000d742670 */
[----:B------:R-:W3:Y:S01]  /*0450*/  LDG.E R0, desc[UR4][R2.64] ;  /* 0x0000000402007981 */ /* 0x000ee2000c1e1900 */
[----:B------:R-:W-:Y:S02]  /*0460*/  ISETP.EQ.OR P6, PT, R22, UR6, P6 ;  /* 0x0000000616007c0c */ /* 0x000fe4000b7c2670 */
[----:B------:R-:W-:Y:S01]  /*0470*/  ISETP.EQ.OR P2, PT, R16, UR6, P2 ;  /* 0x0000000610007c0c */ /* 0x000fe20009742670 */
[----:B------:R-:W5:Y:S01]  /*0480*/  @!P0 LDG.E.U8 R4, desc[UR4][R4.64] ;  /* 0x0000000404048981 */ /* 0x000f62000c1e1100 */
[----:B------:R-:W-:-:S03]  /*0490*/  ISETP.EQ.OR P1, PT, R19, UR6, !P1 ;  /* 0x0000000613007c0c */ /* 0x000fc6000cf22670 */
[----:B------:R-:W5:Y:S01]  /*04a0*/  @!P4 LDG.E.U8 R16, desc[UR4][R8.64+-0x1] ;  /* 0xffffff040810c981 */ /* 0x000f62000c1e1100 */
[----:B------:R-:W-:Y:S01]  /*04b0*/  ISETP.EQ.OR P1, PT, R22, UR6, P1 ;  /* 0x0000000616007c0c */ /* 0x000fe20008f22670 */
[----:B------:R-:W-:Y:S01]  /*04c0*/  IMAD.MOV.U32 R27, RZ, RZ, RZ ;  /* 0x000000ffff1b7224 */ /* 0x000fe200078e00ff */
[----:B------:R-:W0:Y:S01]  /*04d0*/  LDCU.64 UR6, c[0x0][0x388] ;  /* 0x00007100ff0677ac */ /* 0x000e220008000a00 */
[----:B------:R-:W5:Y:S04]  /*04e0*/  LDG.E R19, desc[UR4][R2.64+0xc] ;  /* 0x00000c0402137981 */ /* 0x000f68000c1e1900 */
[----:B------:R1:W5:Y:S04]  /*04f0*/  @!P6 LDG.E.U8 R24, desc[UR4][R8.64+0x1] ;  /* 0x000001040818e981 */ /* 0x000368000c1e1100 */
[----:B------:R-:W5:Y:S04]  /*0500*/  @!P2 LDG.E.U8 R20, desc[UR4][R6.64+-0x1] ;  /* 0xffffff040614a981 */ /* 0x000f68000c1e1100 */
[----:B------:R-:W5:Y:S04]  /*0510*/  LDG.E R22, desc[UR4][R2.64+0x14] ;  /* 0x0000140402167981 */ /* 0x000f68000c1e1900 */
[----:B------:R0:W5:Y:S04]  /*0520*/  LDG.E R21, desc[UR4][R2.64+0x18] ;  /* 0x0000180402157981 */ /* 0x000168000c1e1900 */
[----:B------:R-:W5:Y:S01]  /*0530*/  @!P1 LDG.E.U8 R26, desc[UR4][R6.64+0x1] ;  /* 0x00000104061a9981 */ /* 0x000f62000c1e1100 */
[----:B-1----:R-:W-:Y:S01]  /*0540*/  IMAD.MOV.U32 R8, RZ, RZ, RZ ;  /* 0x000000ffff087224 */ /* 0x002fe200078e00ff */
[----:B----4-:R-:W-:Y:S01]  /*0550*/  @!P5 I2FP.F32.U32 R8, R14 ;  /* 0x0000000e0008d245 */ /* 0x010fe20000201000 */
[----:B------:R-:W-:-:S02]  /*0560*/  IMAD.MOV.U32 R5, RZ, RZ, RZ ;  /* 0x000000ffff057224 */ /* 0x000fc400078e00ff */
[----:B0-----:R-:W-:Y:S01]  /*0570*/  IMAD.MOV.U32 R2, RZ, RZ, RZ ;  /* 0x000000ffff027224 */ /* 0x001fe200078e00ff */
[----:B--2---:R-:W-:Y:S01]  /*0580*/  @!P3 I2FP.F32.U32 R27, R13 ;  /* 0x0000000d001bb245 */ /* 0x004fe20000201000 */
[----:B---3--:R-:W-:Y:S01]  /*0590*/  FFMA R28, R0, R11, RZ ;  /* 0x0000000b001c7223 */ /* 0x008fe200000000ff */
[----:B------:R-:W-:-:S03]  /*05a0*/  IMAD.MOV.U32 R0, RZ, RZ, RZ ;  /* 0x000000ffff007224 */ /* 0x000fc600078e00ff */
[----:B------:R-:W-:Y:S01]  /*05b0*/  FFMA R17, R17, R12, R28 ;  /* 0x0000000c11117223 */ /* 0x000fe2000000001c */
[----:B-----5:R-:W-:-:S03]  /*05c0*/  @!P4 I2FP.F32.U32 R0, R16 ;  /* 0x000000100000c245 */ /* 0x020fc60000201000 */
[----:B------:R-:W-:-:S04]  /*05d0*/  FFMA R18, R18, R27, R17 ;  /* 0x0000001b12127223 */ /* 0x000fc80000000011 */
[----:B------:R-:W-:Y:S01]  /*05e0*/  FFMA R18, R19, R0, R18 ;  /* 0x0000000013127223 */ /* 0x000fe20000000012 */
[----:B------:R-:W-:-:S03]  /*05f0*/  @!P6 I2FP.F32.U32 R5, R24 ;  /* 0x000000180005e245 */ /* 0x000fc60000201000 */
[----:B------:R-:W-:Y:S01]  /*0600*/  FFMA R23, R23, R8, R18 ;  /* 0x0000000817177223 */ /* 0x000fe20000000012 */
[----:B------:R-:W-:Y:S01]  /*0610*/  IMAD.MOV.U32 R0, RZ, RZ, RZ ;  /* 0x000000ffff007224 */ /* 0x000fe200078e00ff */
[----:B------:R-:W-:Y:S02]  /*0620*/  @!P2 I2FP.F32.U32 R0, R20 ;  /* 0x000000140000a245 */ /* 0x000fe40000201000 */
[----:B------:R-:W-:Y:S01]  /*0630*/  FFMA R22, R22, R5, R23 ;  /* 0x0000000516167223 */ /* 0x000fe20000000017 */
[----:B------:R-:W-:Y:S01]  /*0640*/  @!P0 I2FP.F32.U32 R2, R4 ;  /* 0x0000000400028245 */ /* 0x000fe20000201000 */
[----:B------:R-:W-:Y:S02]  /*0650*/  IMAD.MOV.U32 R4, RZ, RZ, RZ ;  /* 0x000000ffff047224 */ /* 0x000fe400078e00ff */
[----:B------:R-:W-:Y:S01]  /*0660*/  FFMA R0, R21, R0, R22 ;  /* 0x0000000015007223 */ /* 0x000fe20000000016 */
[----:B------:R-:W-:-:S03]  /*0670*/  @!P1 I2FP.F32.U32 R4, R26 ;  /* 0x0000001a00049245 */ /* 0x000fc60000201000 */
[----:B------:R-:W-:-:S04]  /*0680*/  FFMA R0, R25, R2, R0 ;  /* 0x0000000219007223 */ /* 0x000fc80000000000 */
[----:B------:R-:W-:-:S04]  /*0690*/  FFMA R0, R15, R4, R0 ;  /* 0x000000040f007223 */ /* 0x000fc80000000000 */
[----:B------:R-:W0:Y:S01]  /*06a0*/  F2I.U32.TRUNC.NTZ R5, R0 ;  /* 0x0000000000057305 */ /* 0x000e22000020f000 */
[----:B------:R-:W-:-:S04]  /*06b0*/  IADD3 R2, P0, PT, R10, UR6, RZ ;  /* 0x000000060a027c10 */ /* 0x000fc8000ff1e0ff */
[----:B------:R-:W-:-:S05]  /*06c0*/  LEA.HI.X.SX32 R3, R10, UR7, 0x1, P0 ;  /* 0x000000070a037c11 */ /* 0x000fca00080f0eff */
[----:B0-----:R-:W-:Y:S01]  /*06d0*/  STG.E.U8 desc[UR4][R2.64], R5 ;  /* 0x0000000502007986 */ /* 0x001fe2000c101104 */
[----:B------:R-:W-:Y:S05]  /*06e0*/  EXIT ;  /* 0x000000000000794d */ /* 0x000fea0003800000 */
.L_x_0:
[----:B------:R-:W-:-:S00]  /*06f0*/  BRA `(.L_x_0) ;  /* 0xfffffffc00fc7947 */ /* 0x000fc0000383ffff */
[----:B------:R-:W-:-:S00]  /*0700*/  NOP ;  /* 0x0000000000007918 */ /* 0x000fc00000000000 */
[----:B------:R-:W-:-:S00]  /*0710*/  NOP ;  /* 0x0000000000007918 */ /* 0x000fc00000000000 */
[----:B------:R-:W-:-:S00]  /*0720*/  NOP ;  /* 0x0000000000007918 */ /* 0x000fc00000000000 */
[----:B------:R-:W-:-:S00]  /*0730*/  NOP ;  /* 0x0000000000007918 */ /* 0x000fc00000000000 */
[----:B------:R-:W-:-:S00]  /*0740*/  NOP ;  /* 0x0000000000007918 */ /* 0x000fc00000000000 */
[----:B------:R-:W-:-:S00]  /*0750*/  NOP ;  /* 0x0000000000007918 */ /* 0x000fc00000000000 */
[----:B------:R-:W-:-:S00]  /*0760*/  NOP ;  /* 0x0000000000007918 */ /* 0x000fc00000000000 */
[----:B------:R-:W-:-:S00]  /*0770*/  NOP ;  /* 0x0000000000007918 */ /* 0x000fc00000000000 */
.L_x_1:


//--------------------- .nv.shared.reserved.0     --------------------------
	.section	.nv.shared.reserved.0,"aw",@nobits
	.weak		__nv_reservedSMEM_offset_0_alias
	.size		__nv_reservedSMEM_offset_0_alias, 0, 64
	.other		__nv_reservedSMEM_offset_0_alias,@"STO_CUDA_RESERVED_SHARED STV_DEFAULT"
__nv_reservedSMEM_offset_0_alias:
	.zero		0
	.zero		64


//--------------------- .nv.constant0._Z11convolutionPhS_Pfi --------------------------
	.section	.nv.constant0._Z11convolutionPhS_Pfi,"a",@progbits
	.sectionflags	@""
	.align	4
.nv.constant0._Z11convolutionPhS_Pfi:
	.zero		924


//--------------------- SYMBOLS --------------------------

	.type		.nv.reservedSmem.offset0,@object
	.size		.nv.reservedSmem.offset0,0x4
